	.headerflags	@"EF_CUDA_TEXMODE_UNIFIED EF_CUDA_64BIT_ADDRESS EF_CUDA_ACCELERATORS EF_CUDA_SM90 EF_CUDA_VIRTUAL_SM(EF_CUDA_SM90)"
	.elftype	@"ET_EXEC"


//--------------------- .nv.info                  --------------------------
	.section	.nv.info,"",@"SHT_CUDA_INFO"
	.align	4


	//----- nvinfo : EIATTR_REGCOUNT
	.align		4
        /*0000*/ 	.byte	0x04, 0x2f
        /*0002*/ 	.short	(.L_3 - .L_2)
	.align		4
.L_2:
        /*0004*/ 	.word	index@(triton_poi_fused__native_batch_norm_legit_no_training_relu_15)
        /*0008*/ 	.word	0x00000012


	//----- nvinfo : EIATTR_MIN_STACK_SIZE
	.align		4
.L_3:
        /*000c*/ 	.byte	0x04, 0x12
        /*000e*/ 	.short	(.L_5 - .L_4)
	.align		4
.L_4:
        /*0010*/ 	.word	index@(triton_poi_fused__native_batch_norm_legit_no_training_relu_15)
        /*0014*/ 	.word	0x00000000


	//----- nvinfo : EIATTR_FRAME_SIZE
	.align		4
.L_5:
        /*0018*/ 	.byte	0x04, 0x11
        /*001a*/ 	.short	(.L_7 - .L_6)
	.align		4
.L_6:
        /*001c*/ 	.word	index@(triton_poi_fused__native_batch_norm_legit_no_training_relu_15)
        /*0020*/ 	.word	0x00000000


	//----- nvinfo : EIATTR_MIN_STACK_SIZE
	.align		4
.L_7:
        /*0024*/ 	.byte	0x04, 0x12
        /*0026*/ 	.short	(.L_9 - .L_8)
	.align		4
.L_8:
        /*0028*/ 	.word	index@(triton_poi_fused__native_batch_norm_legit_no_training_relu_15)
        /*002c*/ 	.word	0x00000000
.L_9:


//--------------------- .nv.info.triton_poi_fused__native_batch_norm_legit_no_training_relu_15 --------------------------
	.section	.nv.info.triton_poi_fused__native_batch_norm_legit_no_training_relu_15,"",@"SHT_CUDA_INFO"
	.sectionflags	@""
	.align	4


	//----- nvinfo : EIATTR_CUDA_API_VERSION
	.align		4
        /*0000*/ 	.byte	0x04, 0x37
        /*0002*/ 	.short	(.L_11 - .L_10)
.L_10:
        /*0004*/ 	.word	0x0000007c


	//----- nvinfo : EIATTR_KPARAM_INFO
	.align		4
.L_11:
        /*0008*/ 	.byte	0x04, 0x17
        /*000a*/ 	.short	(.L_13 - .L_12)
.L_12:
        /*000c*/ 	.word	0x00000000
        /*0010*/ 	.short	0x0006
        /*0012*/ 	.short	0x0030
        /*0014*/ 	.byte	0x00, 0xf0, 0x11, 0x00


	//----- nvinfo : EIATTR_KPARAM_INFO
	.align		4
.L_13:
        /*0018*/ 	.byte	0x04, 0x17
        /*001a*/ 	.short	(.L_15 - .L_14)
.L_14:
        /*001c*/ 	.word	0x00000000
        /*0020*/ 	.short	0x0005
        /*0022*/ 	.short	0x0028
        /*0024*/ 	.byte	0x00, 0xf4, 0x21, 0x00


	//----- nvinfo : EIATTR_KPARAM_INFO
	.align		4
.L_15:
        /*0028*/ 	.byte	0x04, 0x17
        /*002a*/ 	.short	(.L_17 - .L_16)
.L_16:
        /*002c*/ 	.word	0x00000000
        /*0030*/ 	.short	0x0004
        /*0032*/ 	.short	0x0020
        /*0034*/ 	.byte	0x00, 0xf4, 0x21, 0x00


	//----- nvinfo : EIATTR_KPARAM_INFO
	.align		4
.L_17:
        /*0038*/ 	.byte	0x04, 0x17
        /*003a*/ 	.short	(.L_19 - .L_18)
.L_18:
        /*003c*/ 	.word	0x00000000
        /*0040*/ 	.short	0x0003
        /*0042*/ 	.short	0x0018
        /*0044*/ 	.byte	0x00, 0xf4, 0x21, 0x00


	//----- nvinfo : EIATTR_KPARAM_INFO
	.align		4
.L_19:
        /*0048*/ 	.byte	0x04, 0x17
        /*004a*/ 	.short	(.L_21 - .L_20)
.L_20:
        /*004c*/ 	.word	0x00000000
        /*0050*/ 	.short	0x0002
        /*0052*/ 	.short	0x0010
        /*0054*/ 	.byte	0x00, 0xf4, 0x21, 0x00


	//----- nvinfo : EIATTR_KPARAM_INFO
	.align		4
.L_21:
        /*0058*/ 	.byte	0x04, 0x17
        /*005a*/ 	.short	(.L_23 - .L_22)
.L_22:
        /*005c*/ 	.word	0x00000000
        /*0060*/ 	.short	0x0001
        /*0062*/ 	.short	0x0008
        /*0064*/ 	.byte	0x00, 0xf4, 0x21, 0x00


	//----- nvinfo : EIATTR_KPARAM_INFO
	.align		4
.L_23:
        /*0068*/ 	.byte	0x04, 0x17
        /*006a*/ 	.short	(.L_25 - .L_24)
.L_24:
        /*006c*/ 	.word	0x00000000
        /*0070*/ 	.short	0x0000
        /*0072*/ 	.short	0x0000
        /*0074*/ 	.byte	0x00, 0xf4, 0x21, 0x00


	//----- nvinfo : EIATTR_SPARSE_MMA_MASK
	.align		4
.L_25:
        /*0078*/ 	.byte	0x03, 0x50
        /*007a*/ 	.short	0x0000


	//----- nvinfo : EIATTR_MAXREG_COUNT
	.align		4
        /*007c*/ 	.byte	0x03, 0x1b
        /*007e*/ 	.short	0x00ff


	//----- nvinfo : EIATTR_EXIT_INSTR_OFFSETS
	.align		4
        /*0080*/ 	.byte	0x04, 0x1c
        /*0082*/ 	.short	(.L_27 - .L_26)


	//   ....[0]....
.L_26:
        /*0084*/ 	.word	0x00000300


	//   ....[1]....
        /*0088*/ 	.word	0x00000320


	//----- nvinfo : EIATTR_REQNTID
	.align		4
.L_27:
        /*008c*/ 	.byte	0x04, 0x10
        /*008e*/ 	.short	(.L_29 - .L_28)
.L_28:
        /*0090*/ 	.word	0x00000080
        /*0094*/ 	.word	0x00000001
        /*0098*/ 	.word	0x00000001


	//----- nvinfo : EIATTR_CBANK_PARAM_SIZE
	.align		4
.L_29:
        /*009c*/ 	.byte	0x03, 0x19
        /*009e*/ 	.short	0x0034


	//----- nvinfo : EIATTR_PARAM_CBANK
	.align		4
        /*00a0*/ 	.byte	0x04, 0x0a
        /*00a2*/ 	.short	(.L_31 - .L_30)
	.align		4
.L_30:
        /*00a4*/ 	.word	index@(.nv.constant0.triton_poi_fused__native_batch_norm_legit_no_training_relu_15)
        /*00a8*/ 	.short	0x0210
        /*00aa*/ 	.short	0x0034


	//----- nvinfo : EIATTR_SW_WAR
	.align		4
.L_31:
        /*00ac*/ 	.byte	0x04, 0x36
        /*00ae*/ 	.short	(.L_33 - .L_32)
.L_32:
        /*00b0*/ 	.word	0x00000008
.L_33:


//--------------------- .nv.callgraph             --------------------------
	.section	.nv.callgraph,"",@"SHT_CUDA_CALLGRAPH"
	.align	4
	.sectionentsize	8
	.align		4
        /*0000*/ 	.word	0x00000000
	.align		4
        /*0004*/ 	.word	0xffffffff
	.align		4
        /*0008*/ 	.word	0x00000000
	.align		4
        /*000c*/ 	.word	0xfffffffe
	.align		4
        /*0010*/ 	.word	0x00000000
	.align		4
        /*0014*/ 	.word	0xfffffffd
	.align		4
        /*0018*/ 	.word	0x00000000
	.align		4
        /*001c*/ 	.word	0xfffffffc


//--------------------- .nv.constant4             --------------------------
	.section	.nv.constant4,"a",@progbits
	.align	8
	.align		8
.nv.constant4:
        /*0000*/ 	.dword	_$_str
	.align		8
        /*0008*/ 	.dword	_$_str_$_2


//--------------------- .text.triton_poi_fused__native_batch_norm_legit_no_training_relu_15 --------------------------
	.section	.text.triton_poi_fused__native_batch_norm_legit_no_training_relu_15,"ax",@progbits
	.align	128
        .global         triton_poi_fused__native_batch_norm_legit_no_training_relu_15
        .type           triton_poi_fused__native_batch_norm_legit_no_training_relu_15,@function
        .size           triton_poi_fused__native_batch_norm_legit_no_training_relu_15,(.L_x_1 - triton_poi_fused__native_batch_norm_legit_no_training_relu_15)
        .other          triton_poi_fused__native_batch_norm_legit_no_training_relu_15,@"STO_CUDA_ENTRY STV_DEFAULT"
triton_poi_fused__native_batch_norm_legit_no_training_relu_15:
.text.triton_poi_fused__native_batch_norm_legit_no_training_relu_15:
[----:B------:R-:W0:Y:S01]  /*0000*/  LDC R1, c[0x0][0x28] ;  /* 0x00000a00ff017b82 */ /* 0x000e220000000800 */
[----:B------:R-:W1:Y:S07]  /*0010*/  S2R R0, SR_TID.X ;  /* 0x0000000000007919 */ /* 0x000e6e0000002100 */
[----:B------:R-:W2:Y:S01]  /*0020*/  LDC.64 R8, c[0x0][0x220] ;  /* 0x00008800ff087b82 */ /* 0x000ea20000000a00 */
[----:B------:R-:W-:Y:S01]  /*0030*/  HFMA2.MMA R14, -RZ, RZ, 0, 0 ;  /* 0x00000000ff0e7435 */ /* 0x000fe200000001ff */
[----:B------:R-:W-:Y:S01]  /*0040*/  ULDC.64 UR4, c[0x0][0x208] ;  /* 0x0000820000047ab9 */ /* 0x000fe20000000a00 */
[----:B------:R-:W3:Y:S05]  /*0050*/  S2R R3, SR_CTAID.X ;  /* 0x0000000000037919 */ /* 0x000eea0000002500 */
[----:B------:R-:W4:Y:S08]  /*0060*/  LDC.64 R4, c[0x0][0x210] ;  /* 0x00008400ff047b82 */ /* 0x000f300000000a00 */
[----:B------:R-:W5:Y:S08]  /*0070*/  LDC.64 R6, c[0x0][0x218] ;  /* 0x00008600ff067b82 */ /* 0x000f700000000a00 */
[----:B------:R-:W5:Y:S01]  /*0080*/  LDC.64 R10, c[0x0][0x228] ;  /* 0x00008a00ff0a7b82 */ /* 0x000f620000000a00 */
[----:B-1----:R-:W-:-:S07]  /*0090*/  LOP3.LUT R0, R0, 0x7f, RZ, 0xc0, !PT ;  /* 0x0000007f00007812 */ /* 0x002fce00078ec0ff */
[----:B------:R-:W1:Y:S01]  /*00a0*/  LDC.64 R12, c[0x0][0x230] ;  /* 0x00008c00ff0c7b82 */ /* 0x000e620000000a00 */
[----:B---3--:R-:W-:Y:S02]  /*00b0*/  SHF.R.S32.HI R2, RZ, 0x18, R3 ;  /* 0x00000018ff027819 */ /* 0x008fe40000011403 */
[----:B------:R-:W-:Y:S02]  /*00c0*/  LEA R0, R3, R0, 0x7 ;  /* 0x0000000003007211 */ /* 0x000fe400078e38ff */
[----:B------:R-:W-:Y:S02]  /*00d0*/  SGXT R3, R2, 0x1 ;  /* 0x000000010203781a */ /* 0x000fe40000000200 */
[----:B------:R-:W-:Y:S02]  /*00e0*/  ISETP.GE.AND P0, PT, R0, 0x400, PT ;  /* 0x000004000000780c */ /* 0x000fe40003f06270 */
[----:B------:R-:W-:-:S04]  /*00f0*/  LEA.HI R3, R3, R0, RZ, 0x8 ;  /* 0x0000000003037211 */ /* 0x000fc800078f40ff */
[----:B------:R-:W-:-:S04]  /*0100*/  LOP3.LUT R3, R3, 0xffffff00, RZ, 0xc0, !PT ;  /* 0xffffff0003037812 */ /* 0x000fc800078ec0ff */
[----:B------:R-:W-:-:S05]  /*0110*/  IADD3 R15, R0, -R3, RZ ;  /* 0x80000003000f7210 */ /* 0x000fca0007ffe0ff */
[----:B--2---:R-:W-:-:S05]  /*0120*/  IMAD.WIDE R8, R15, 0x4, R8 ;  /* 0x000000040f087825 */ /* 0x004fca00078e0208 */
[----:B------:R2:W3:Y:S01]  /*0130*/  @!P0 LDG.E.EL R14, desc[UR4][R8.64] ;  /* 0x00000004080e8981 */ /* 0x0004e2000c2e1900 */
[----:B------:R-:W-:Y:S01]  /*0140*/  CS2R R2, SRZ ;  /* 0x0000000000027805 */ /* 0x000fe2000001ff00 */
[----:B----4-:R-:W-:-:S04]  /*0150*/  IMAD.WIDE R4, R0, 0x4, R4 ;  /* 0x0000000400047825 */ /* 0x010fc800078e0204 */
[C---:B-----5:R-:W-:Y:S01]  /*0160*/  IMAD.WIDE R6, R15.reuse, 0x4, R6 ;  /* 0x000000040f067825 */ /* 0x060fe200078e0206 */
[----:B------:R4:W5:Y:S03]  /*0170*/  @!P0 LDG.E R2, desc[UR4][R4.64] ;  /* 0x0000000404028981 */ /* 0x000966000c1e1900 */
[C---:B0-2---:R-:W-:Y:S01]  /*0180*/  IMAD.WIDE R8, R15.reuse, 0x4, R10 ;  /* 0x000000040f087825 */ /* 0x045fe200078e020a */
[----:B------:R0:W5:Y:S03]  /*0190*/  @!P0 LDG.E.EL R3, desc[UR4][R6.64] ;  /* 0x0000000406038981 */ /* 0x000166000c2e1900 */
[----:B-1----:R-:W-:Y:S01]  /*01a0*/  IMAD.WIDE R10, R15, 0x4, R12 ;  /* 0x000000040f0a7825 */ /* 0x002fe200078e020c */
[----:B------:R-:W-:Y:S01]  /*01b0*/  CS2R R12, SRZ ;  /* 0x00000000000c7805 */ /* 0x000fe2000001ff00 */
[----:B----4-:R-:W1:Y:S05]  /*01c0*/  LDC.64 R4, c[0x0][0x238] ;  /* 0x00008e00ff047b82 */ /* 0x010e6a0000000a00 */
[----:B------:R-:W2:Y:S04]  /*01d0*/  @!P0 LDG.E.EL R12, desc[UR4][R8.64] ;  /* 0x00000004080c8981 */ /* 0x000ea8000c2e1900 */
[----:B------:R-:W2:Y:S01]  /*01e0*/  @!P0 LDG.E.EL R13, desc[UR4][R10.64] ;  /* 0x000000040a0d8981 */ /* 0x000ea2000c2e1900 */
[----:B0-----:R-:W-:Y:S01]  /*01f0*/  MOV R6, 0x3e800000 ;  /* 0x3e80000000067802 */ /* 0x001fe20000000f00 */
[----:B---3--:R-:W-:-:S04]  /*0200*/  FADD R14, R14, 9.9999997473787516356e-06 ;  /* 0x3727c5ac0e0e7421 */ /* 0x008fc80000000000 */
[----:B------:R-:W0:Y:S01]  /*0210*/  MUFU.SQRT R15, R14 ;  /* 0x0000000e000f7308 */ /* 0x000e220000002000 */
[----:B-----5:R-:W-:Y:S01]  /*0220*/  FADD R2, -R3, R2 ;  /* 0x0000000203027221 */ /* 0x020fe20000000100 */
[C---:B0-----:R-:W-:Y:S02]  /*0230*/  FSETP.GT.AND P1, PT, R15.reuse, 8.50705917302346158658e+37, PT ;  /* 0x7e8000000f00780b */ /* 0x041fe40003f24000 */
[----:B------:R-:W-:Y:S02]  /*0240*/  FSETP.GEU.AND P2, PT, R15, 1.175494350822287508e-38, PT ;  /* 0x008000000f00780b */ /* 0x000fe40003f4e000 */
[----:B------:R-:W-:-:S09]  /*0250*/  FSEL R6, R6, 1, P1 ;  /* 0x3f80000006067808 */ /* 0x000fd20000800000 */
[----:B------:R-:W-:Y:S02]  /*0260*/  @P1 FMUL R15, R15, 0.25 ;  /* 0x3e8000000f0f1820 */ /* 0x000fe40000400000 */
[----:B------:R-:W-:Y:S02]  /*0270*/  @!P2 FMUL R6, R6, 16777216 ;  /* 0x4b8000000606a820 */ /* 0x000fe40000400000 */
[----:B------:R-:W-:-:S06]  /*0280*/  @!P2 FMUL R15, R15, 16777216 ;  /* 0x4b8000000f0fa820 */ /* 0x000fcc0000400000 */
[----:B------:R-:W0:Y:S02]  /*0290*/  MUFU.RCP R15, R15 ;  /* 0x0000000f000f7308 */ /* 0x000e240000001000 */
[----:B0-----:R-:W-:-:S04]  /*02a0*/  FMUL R3, R15, R6 ;  /* 0x000000060f037220 */ /* 0x001fc80000400000 */
[----:B------:R-:W-:-:S04]  /*02b0*/  FMUL R2, R2, R3 ;  /* 0x0000000302027220 */ /* 0x000fc80000400000 */
[----:B--2---:R-:W-:Y:S01]  /*02c0*/  FFMA R12, R2, R12, R13 ;  /* 0x0000000c020c7223 */ /* 0x004fe2000000000d */
[----:B-1----:R-:W-:-:S04]  /*02d0*/  IMAD.WIDE R2, R0, 0x4, R4 ;  /* 0x0000000400027825 */ /* 0x002fc800078e0204 */
[----:B------:R-:W-:-:S04]  /*02e0*/  FSETP.GEU.AND P1, PT, R12, RZ, PT ;  /* 0x000000ff0c00720b */ /* 0x000fc80003f2e000 */
[----:B------:R-:W-:Y:S01]  /*02f0*/  FSEL R5, R12, RZ, P1 ;  /* 0x000000ff0c057208 */ /* 0x000fe20000800000 */
[----:B------:R-:W-:Y:S08]  /*0300*/  @P0 EXIT ;  /* 0x000000000000094d */ /* 0x000ff00003800000 */
[----:B------:R-:W-:Y:S01]  /*0310*/  STG.E desc[UR4][R2.64], R5 ;  /* 0x0000000502007986 */ /* 0x000fe2000c101904 */
[----:B------:R-:W-:Y:S05]  /*0320*/  EXIT ;  /* 0x000000000000794d */ /* 0x000fea0003800000 */
.L_x_0:
[----:B------:R-:W-:-:S00]  /*0330*/  BRA `(.L_x_0) ;  /* 0xfffffffc00fc7947 */ /* 0x000fc0000383ffff */
[----:B------:R-:W-:-:S00]  /*0340*/  NOP ;  /* 0x0000000000007918 */ /* 0x000fc00000000000 */
        /* <DEDUP_REMOVED lines=11> */
.L_x_1:


//--------------------- .nv.global.init           --------------------------
	.section	.nv.global.init,"aw",@progbits
.nv.global.init:
	.type		_$_str,@object
	.size		_$_str,(_$_str_$_2 - _$_str)
_$_str:
        /*0000*/ 	.byte	0x5f, 0x5f, 0x43, 0x55, 0x44, 0x41, 0x5f, 0x46, 0x54, 0x5a, 0x00
	.type		_$_str_$_2,@object
	.size		_$_str_$_2,(.L_1 - _$_str_$_2)
_$_str_$_2:
        /*000b*/ 	.byte	0x5f, 0x5f, 0x43, 0x55, 0x44, 0x41, 0x5f, 0x50, 0x52, 0x45, 0x43, 0x5f, 0x53, 0x51, 0x52, 0x54
        /*001b*/ 	.byte	0x00
.L_1:


//--------------------- .nv.constant0.triton_poi_fused__native_batch_norm_legit_no_training_relu_15 --------------------------
	.section	.nv.constant0.triton_poi_fused__native_batch_norm_legit_no_training_relu_15,"a",@progbits
	.sectionflags	@""
	.align	4
.nv.constant0.triton_poi_fused__native_batch_norm_legit_no_training_relu_15:
	.zero		580
